//
// Generated by NVIDIA NVVM Compiler
//
// Compiler Build ID: CL-36424714
// Cuda compilation tools, release 13.0, V13.0.88
// Based on NVVM 20.0.0
//

.version 9.0
.target sm_100
.address_size 64

	// .globl	_Z10write_readP6Bucketi
.extern .func  (.param .b32 func_retval0) vprintf
(
	.param .b64 vprintf_param_0,
	.param .b64 vprintf_param_1
)
;
.global .align 1 .b8 $str[15] = {100, 101, 118, 105, 99, 101, 95, 118, 97, 108, 61, 37, 112, 9};
.global .align 1 .b8 $str$1[47] = {100, 101, 118, 105, 99, 101, 32, 115, 105, 100, 101, 58, 32, 112, 116, 114, 61, 37, 112, 9, 101, 120, 112, 101, 99, 116, 101, 100, 61, 37, 112, 9, 100, 101, 118, 105, 99, 101, 95, 118, 97, 108, 61, 37, 112, 9};

.visible .entry _Z10write_readP6Bucketi(
	.param .u64 .ptr .align 1 _Z10write_readP6Bucketi_param_0,
	.param .u32 _Z10write_readP6Bucketi_param_1
)
{
	.reg .b32 	%r<7>;
	.reg .b64 	%rd<8>;

	ld.param.u64 	%rd1, [_Z10write_readP6Bucketi_param_0];
	ld.param.u32 	%r1, [_Z10write_readP6Bucketi_param_1];
	cvta.to.global.u64 	%rd2, %rd1;
	mov.u32 	%r2, %ctaid.x;
	mov.u32 	%r3, %ntid.x;
	mov.u32 	%r4, %tid.x;
	mad.lo.s32 	%r5, %r2, %r3, %r4;
	mul.wide.s32 	%rd3, %r1, 64;
	add.s64 	%rd4, %rd2, %rd3;
	ld.global.u64 	%rd5, [%rd4+24];
	shl.b32 	%r6, %r5, 3;
	mul.wide.s32 	%rd6, %r6, 8;
	add.s64 	%rd7, %rd5, %rd6;
	st.u64 	[%rd7], %rd7;
	ret;

}
	// .globl	_Z15read_when_errorP6Bucketii
.visible .entry _Z15read_when_errorP6Bucketii(
	.param .u64 .ptr .align 1 _Z15read_when_errorP6Bucketii_param_0,
	.param .u32 _Z15read_when_errorP6Bucketii_param_1,
	.param .u32 _Z15read_when_errorP6Bucketii_param_2
)
{
	.local .align 8 .b8 	__local_depot1[8];
	.reg .b64 	%SP;
	.reg .b64 	%SPL;
	.reg .b32 	%r<6>;
	.reg .b64 	%rd<13>;

	mov.u64 	%SPL, __local_depot1;
	cvta.local.u64 	%SP, %SPL;
	ld.param.u64 	%rd1, [_Z15read_when_errorP6Bucketii_param_0];
	ld.param.u32 	%r1, [_Z15read_when_errorP6Bucketii_param_1];
	ld.param.u32 	%r2, [_Z15read_when_errorP6Bucketii_param_2];
	cvta.to.global.u64 	%rd2, %rd1;
	add.u64 	%rd3, %SP, 0;
	add.u64 	%rd4, %SPL, 0;
	mul.wide.s32 	%rd5, %r1, 64;
	add.s64 	%rd6, %rd2, %rd5;
	ld.global.u64 	%rd7, [%rd6+24];
	shl.b32 	%r3, %r2, 3;
	mul.wide.s32 	%rd8, %r3, 8;
	add.s64 	%rd9, %rd7, %rd8;
	ld.u64 	%rd10, [%rd9];
	st.local.u64 	[%rd4], %rd10;
	mov.u64 	%rd11, $str;
	cvta.global.u64 	%rd12, %rd11;
	{ // callseq 0, 0
	.param .b64 param0;
	st.param.b64 	[param0], %rd12;
	.param .b64 param1;
	st.param.b64 	[param1], %rd3;
	.param .b32 retval0;
	call.uni (retval0), 
	vprintf, 
	(
	param0, 
	param1
	);
	ld.param.b32 	%r4, [retval0];
	} // callseq 0
	ret;

}
	// .globl	_Z17check_from_deviceP6BucketiiPb
.visible .entry _Z17check_from_deviceP6BucketiiPb(
	.param .u64 .ptr .align 1 _Z17check_from_deviceP6BucketiiPb_param_0,
	.param .u32 _Z17check_from_deviceP6BucketiiPb_param_1,
	.param .u32 _Z17check_from_deviceP6BucketiiPb_param_2,
	.param .u64 .ptr .align 1 _Z17check_from_deviceP6BucketiiPb_param_3
)
{
	.local .align 8 .b8 	__local_depot2[24];
	.reg .b64 	%SP;
	.reg .b64 	%SPL;
	.reg .pred 	%p<2>;
	.reg .b16 	%rs<2>;
	.reg .b32 	%r<6>;
	.reg .b64 	%rd<15>;

	mov.u64 	%SPL, __local_depot2;
	cvta.local.u64 	%SP, %SPL;
	ld.param.u64 	%rd3, [_Z17check_from_deviceP6BucketiiPb_param_0];
	ld.param.u32 	%r1, [_Z17check_from_deviceP6BucketiiPb_param_1];
	ld.param.u32 	%r2, [_Z17check_from_deviceP6BucketiiPb_param_2];
	ld.param.u64 	%rd4, [_Z17check_from_deviceP6BucketiiPb_param_3];
	cvta.to.global.u64 	%rd5, %rd4;
	cvta.to.global.u64 	%rd6, %rd3;
	mul.wide.s32 	%rd7, %r1, 64;
	add.s64 	%rd8, %rd6, %rd7;
	ld.global.u64 	%rd9, [%rd8+24];
	shl.b32 	%r3, %r2, 3;
	mul.wide.s32 	%rd10, %r3, 8;
	add.s64 	%rd1, %rd9, %rd10;
	ld.u64 	%rd2, [%rd1];
	setp.eq.s64 	%p1, %rd1, %rd2;
	selp.u16 	%rs1, 1, 0, %p1;
	st.global.u8 	[%rd5], %rs1;
	@%p1 bra 	$L__BB2_2;
	add.u64 	%rd11, %SP, 0;
	add.u64 	%rd12, %SPL, 0;
	st.local.u64 	[%rd12], %rd1;
	st.local.u64 	[%rd12+8], %rd1;
	st.local.u64 	[%rd12+16], %rd2;
	mov.u64 	%rd13, $str$1;
	cvta.global.u64 	%rd14, %rd13;
	{ // callseq 1, 0
	.param .b64 param0;
	st.param.b64 	[param0], %rd14;
	.param .b64 param1;
	st.param.b64 	[param1], %rd11;
	.param .b32 retval0;
	call.uni (retval0), 
	vprintf, 
	(
	param0, 
	param1
	);
	ld.param.b32 	%r4, [retval0];
	} // callseq 1
$L__BB2_2:
	ret;

}


// ===== COMPILED SASS (sm_100) =====

	.target	sm_100

	.elftype	@"ET_EXEC"


//--------------------- .note.nv.tkinfo           --------------------------
	.section	.note.nv.tkinfo,"",@"SHT_NOTE"
	.sectionflags	@"SHF_NOTE_NV_TKINFO"
	.tkinfo
        /*0018*/ 	.word	0x00000002
        /*0030*/ 	.string	""
        /*0030*/ 	.string	"ptxas"
        /*0030*/ 	.string	"Cuda compilation tools, release 13.0, V13.0.88"
        /*0030*/ 	.string	"Build cuda_13.0.r13.0/compiler.36424714_0"
        /*0030*/ 	.string	"-arch sm_100 -m 64 "



//--------------------- .note.nv.cuinfo           --------------------------
	.section	.note.nv.cuinfo,"",@"SHT_NOTE"
	.sectionflags	@"SHF_NOTE_NV_CUINFO"
        /*0018*/ 	.short	0x0002
        /*001a*/ 	.short	0x0064
        /*001c*/ 	.short	0x0082
	.zero		2


//--------------------- .nv.info                  --------------------------
	.section	.nv.info,"",@"SHT_CUDA_INFO"
	.align	4


	//----- nvinfo : EIATTR_REGCOUNT
	.align		4
        /*0000*/ 	.byte	0x04, 0x2f
        /*0002*/ 	.short	(.L_3 - .L_2)
	.align		4
.L_2:
        /*0004*/ 	.word	index@(_Z10write_readP6Bucketi)
        /*0008*/ 	.word	0x00000008


	//----- nvinfo : EIATTR_FRAME_SIZE
	.align		4
.L_3:
        /*000c*/ 	.byte	0x04, 0x11
        /*000e*/ 	.short	(.L_5 - .L_4)
	.align		4
.L_4:
        /*0010*/ 	.word	index@(_Z10write_readP6Bucketi)
        /*0014*/ 	.word	0x00000000


	//----- nvinfo : EIATTR_REGCOUNT
	.align		4
.L_5:
        /*0018*/ 	.byte	0x04, 0x2f
        /*001a*/ 	.short	(.L_7 - .L_6)
	.align		4
.L_6:
        /*001c*/ 	.word	index@(_Z15read_when_errorP6Bucketii)
        /*0020*/ 	.word	0x00000018


	//----- nvinfo : EIATTR_FRAME_SIZE
	.align		4
.L_7:
        /*0024*/ 	.byte	0x04, 0x11
        /*0026*/ 	.short	(.L_9 - .L_8)
	.align		4
.L_8:
        /*0028*/ 	.word	index@(_Z15read_when_errorP6Bucketii)
        /*002c*/ 	.word	0x00000008


	//----- nvinfo : EIATTR_REGCOUNT
	.align		4
.L_9:
        /*0030*/ 	.byte	0x04, 0x2f
        /*0032*/ 	.short	(.L_11 - .L_10)
	.align		4
.L_10:
        /*0034*/ 	.word	index@(_Z17check_from_deviceP6BucketiiPb)
        /*0038*/ 	.word	0x00000018


	//----- nvinfo : EIATTR_FRAME_SIZE
	.align		4
.L_11:
        /*003c*/ 	.byte	0x04, 0x11
        /*003e*/ 	.short	(.L_13 - .L_12)
	.align		4
.L_12:
        /*0040*/ 	.word	index@(_Z17check_from_deviceP6BucketiiPb)
        /*0044*/ 	.word	0x00000018


	//----- nvinfo : EIATTR_MIN_STACK_SIZE
	.align		4
.L_13:
        /*0048*/ 	.byte	0x04, 0x12
        /*004a*/ 	.short	(.L_15 - .L_14)
	.align		4
.L_14:
        /*004c*/ 	.word	index@(_Z17check_from_deviceP6BucketiiPb)
        /*0050*/ 	.word	0x00000018


	//----- nvinfo : EIATTR_MIN_STACK_SIZE
	.align		4
.L_15:
        /*0054*/ 	.byte	0x04, 0x12
        /*0056*/ 	.short	(.L_17 - .L_16)
	.align		4
.L_16:
        /*0058*/ 	.word	index@(_Z15read_when_errorP6Bucketii)
        /*005c*/ 	.word	0x00000008


	//----- nvinfo : EIATTR_MIN_STACK_SIZE
	.align		4
.L_17:
        /*0060*/ 	.byte	0x04, 0x12
        /*0062*/ 	.short	(.L_19 - .L_18)
	.align		4
.L_18:
        /*0064*/ 	.word	index@(_Z10write_readP6Bucketi)
        /*0068*/ 	.word	0x00000000
.L_19:


//--------------------- .nv.compat                --------------------------
	.section	.nv.compat,"",@"SHT_CUDA_COMPAT_INFO"
	.align	4
        /*0000*/ 	.byte	0x02, 0x09, 0x00, 0x00, 0x02, 0x02, 0x01, 0x00, 0x02, 0x05, 0x05, 0x00, 0x03, 0x07, 0x01, 0x01
        /*0010*/ 	.byte	0x02, 0x03, 0x00, 0x00, 0x02, 0x06, 0x01, 0x00, 0x04, 0x0b, 0x08, 0x00, 0x09, 0x00, 0x00, 0x00
        /*0020*/ 	.byte	0x00, 0x00, 0x00, 0x00


//--------------------- .nv.info._Z17check_from_deviceP6BucketiiPb --------------------------
	.section	.nv.info._Z17check_from_deviceP6BucketiiPb,"",@"SHT_CUDA_INFO"
	.sectionflags	@""
	.align	4


	//----- nvinfo : EIATTR_CUDA_API_VERSION
	.align		4
        /*0000*/ 	.byte	0x04, 0x37
        /*0002*/ 	.short	(.L_21 - .L_20)
.L_20:
        /*0004*/ 	.word	0x00000082


	//----- nvinfo : EIATTR_KPARAM_INFO
	.align		4
.L_21:
        /*0008*/ 	.byte	0x04, 0x17
        /*000a*/ 	.short	(.L_23 - .L_22)
.L_22:
        /*000c*/ 	.word	0x00000000
        /*0010*/ 	.short	0x0003
        /*0012*/ 	.short	0x0010
        /*0014*/ 	.byte	0x00, 0xf5, 0x21, 0x00


	//----- nvinfo : EIATTR_KPARAM_INFO
	.align		4
.L_23:
        /*0018*/ 	.byte	0x04, 0x17
        /*001a*/ 	.short	(.L_25 - .L_24)
.L_24:
        /*001c*/ 	.word	0x00000000
        /*0020*/ 	.short	0x0002
        /*0022*/ 	.short	0x000c
        /*0024*/ 	.byte	0x00, 0xf0, 0x11, 0x00


	//----- nvinfo : EIATTR_KPARAM_INFO
	.align		4
.L_25:
        /*0028*/ 	.byte	0x04, 0x17
        /*002a*/ 	.short	(.L_27 - .L_26)
.L_26:
        /*002c*/ 	.word	0x00000000
        /*0030*/ 	.short	0x0001
        /*0032*/ 	.short	0x0008
        /*0034*/ 	.byte	0x00, 0xf0, 0x11, 0x00


	//----- nvinfo : EIATTR_KPARAM_INFO
	.align		4
.L_27:
        /*0038*/ 	.byte	0x04, 0x17
        /*003a*/ 	.short	(.L_29 - .L_28)
.L_28:
        /*003c*/ 	.word	0x00000000
        /*0040*/ 	.short	0x0000
        /*0042*/ 	.short	0x0000
        /*0044*/ 	.byte	0x00, 0xf5, 0x21, 0x00


	//----- nvinfo : EIATTR_SPARSE_MMA_MASK
	.align		4
.L_29:
        /*0048*/ 	.byte	0x03, 0x50
        /*004a*/ 	.short	0x0000


	//----- nvinfo : EIATTR_MAXREG_COUNT
	.align		4
        /*004c*/ 	.byte	0x03, 0x1b
        /*004e*/ 	.short	0x00ff


	//----- nvinfo : EIATTR_EXTERNS
	.align		4
        /*0050*/ 	.byte	0x04, 0x0f
        /*0052*/ 	.short	(.L_31 - .L_30)


	//   ....[0]....
	.align		4
.L_30:
        /*0054*/ 	.word	index@(vprintf)


	//----- nvinfo : EIATTR_MERCURY_ISA_VERSION
	.align		4
.L_31:
        /*0058*/ 	.byte	0x03, 0x5f
        /*005a*/ 	.short	0x0101


	//----- nvinfo : EIATTR_VRC_CTA_INIT_COUNT
	.align		4
        /*005c*/ 	.byte	0x02, 0x4a
	.zero		1
	.zero		1


	//----- nvinfo : EIATTR_SYSCALL_OFFSETS
	.align		4
        /*0060*/ 	.byte	0x04, 0x46
        /*0062*/ 	.short	(.L_33 - .L_32)


	//   ....[0]....
.L_32:
        /*0064*/ 	.word	0x000001d0


	//----- nvinfo : EIATTR_EXIT_INSTR_OFFSETS
	.align		4
.L_33:
        /*0068*/ 	.byte	0x04, 0x1c
        /*006a*/ 	.short	(.L_35 - .L_34)


	//   ....[0]....
.L_34:
        /*006c*/ 	.word	0x00000130


	//   ....[1]....
        /*0070*/ 	.word	0x000001e0


	//----- nvinfo : EIATTR_CRS_STACK_SIZE
	.align		4
.L_35:
        /*0074*/ 	.byte	0x04, 0x1e
        /*0076*/ 	.short	(.L_37 - .L_36)
.L_36:
        /*0078*/ 	.word	0x00000000


	//----- nvinfo : EIATTR_CBANK_PARAM_SIZE
	.align		4
.L_37:
        /*007c*/ 	.byte	0x03, 0x19
        /*007e*/ 	.short	0x0018


	//----- nvinfo : EIATTR_PARAM_CBANK
	.align		4
        /*0080*/ 	.byte	0x04, 0x0a
        /*0082*/ 	.short	(.L_39 - .L_38)
	.align		4
.L_38:
        /*0084*/ 	.word	index@(.nv.constant0._Z17check_from_deviceP6BucketiiPb)
        /*0088*/ 	.short	0x0380
        /*008a*/ 	.short	0x0018


	//----- nvinfo : EIATTR_SW_WAR
	.align		4
.L_39:
        /*008c*/ 	.byte	0x04, 0x36
        /*008e*/ 	.short	(.L_41 - .L_40)
.L_40:
        /*0090*/ 	.word	0x00000008
.L_41:


//--------------------- .nv.info._Z15read_when_errorP6Bucketii --------------------------
	.section	.nv.info._Z15read_when_errorP6Bucketii,"",@"SHT_CUDA_INFO"
	.sectionflags	@""
	.align	4


	//----- nvinfo : EIATTR_CUDA_API_VERSION
	.align		4
        /*0000*/ 	.byte	0x04, 0x37
        /*0002*/ 	.short	(.L_43 - .L_42)
.L_42:
        /*0004*/ 	.word	0x00000082


	//----- nvinfo : EIATTR_KPARAM_INFO
	.align		4
.L_43:
        /*0008*/ 	.byte	0x04, 0x17
        /*000a*/ 	.short	(.L_45 - .L_44)
.L_44:
        /*000c*/ 	.word	0x00000000
        /*0010*/ 	.short	0x0002
        /*0012*/ 	.short	0x000c
        /*0014*/ 	.byte	0x00, 0xf0, 0x11, 0x00


	//----- nvinfo : EIATTR_KPARAM_INFO
	.align		4
.L_45:
        /*0018*/ 	.byte	0x04, 0x17
        /*001a*/ 	.short	(.L_47 - .L_46)
.L_46:
        /*001c*/ 	.word	0x00000000
        /*0020*/ 	.short	0x0001
        /*0022*/ 	.short	0x0008
        /*0024*/ 	.byte	0x00, 0xf0, 0x11, 0x00


	//----- nvinfo : EIATTR_KPARAM_INFO
	.align		4
.L_47:
        /*0028*/ 	.byte	0x04, 0x17
        /*002a*/ 	.short	(.L_49 - .L_48)
.L_48:
        /*002c*/ 	.word	0x00000000
        /*0030*/ 	.short	0x0000
        /*0032*/ 	.short	0x0000
        /*0034*/ 	.byte	0x00, 0xf5, 0x21, 0x00


	//----- nvinfo : EIATTR_SPARSE_MMA_MASK
	.align		4
.L_49:
        /*0038*/ 	.byte	0x03, 0x50
        /*003a*/ 	.short	0x0000


	//----- nvinfo : EIATTR_MAXREG_COUNT
	.align		4
        /*003c*/ 	.byte	0x03, 0x1b
        /*003e*/ 	.short	0x00ff


	//----- nvinfo : EIATTR_EXTERNS
	.align		4
        /*0040*/ 	.byte	0x04, 0x0f
        /*0042*/ 	.short	(.L_51 - .L_50)


	//   ....[0]....
	.align		4
.L_50:
        /*0044*/ 	.word	index@(vprintf)


	//----- nvinfo : EIATTR_MERCURY_ISA_VERSION
	.align		4
.L_51:
        /*0048*/ 	.byte	0x03, 0x5f
        /*004a*/ 	.short	0x0101


	//----- nvinfo : EIATTR_VRC_CTA_INIT_COUNT
	.align		4
        /*004c*/ 	.byte	0x02, 0x4a
	.zero		1
	.zero		1


	//----- nvinfo : EIATTR_SYSCALL_OFFSETS
	.align		4
        /*0050*/ 	.byte	0x04, 0x46
        /*0052*/ 	.short	(.L_53 - .L_52)


	//   ....[0]....
.L_52:
        /*0054*/ 	.word	0x00000150


	//----- nvinfo : EIATTR_EXIT_INSTR_OFFSETS
	.align		4
.L_53:
        /*0058*/ 	.byte	0x04, 0x1c
        /*005a*/ 	.short	(.L_55 - .L_54)


	//   ....[0]....
.L_54:
        /*005c*/ 	.word	0x00000160


	//----- nvinfo : EIATTR_CBANK_PARAM_SIZE
	.align		4
.L_55:
        /*0060*/ 	.byte	0x03, 0x19
        /*0062*/ 	.short	0x0010


	//----- nvinfo : EIATTR_PARAM_CBANK
	.align		4
        /*0064*/ 	.byte	0x04, 0x0a
        /*0066*/ 	.short	(.L_57 - .L_56)
	.align		4
.L_56:
        /*0068*/ 	.word	index@(.nv.constant0._Z15read_when_errorP6Bucketii)
        /*006c*/ 	.short	0x0380
        /*006e*/ 	.short	0x0010


	//----- nvinfo : EIATTR_SW_WAR
	.align		4
.L_57:
        /*0070*/ 	.byte	0x04, 0x36
        /*0072*/ 	.short	(.L_59 - .L_58)
.L_58:
        /*0074*/ 	.word	0x00000008
.L_59:


//--------------------- .nv.info._Z10write_readP6Bucketi --------------------------
	.section	.nv.info._Z10write_readP6Bucketi,"",@"SHT_CUDA_INFO"
	.sectionflags	@""
	.align	4


	//----- nvinfo : EIATTR_CUDA_API_VERSION
	.align		4
        /*0000*/ 	.byte	0x04, 0x37
        /*0002*/ 	.short	(.L_61 - .L_60)
.L_60:
        /*0004*/ 	.word	0x00000082


	//----- nvinfo : EIATTR_KPARAM_INFO
	.align		4
.L_61:
        /*0008*/ 	.byte	0x04, 0x17
        /*000a*/ 	.short	(.L_63 - .L_62)
.L_62:
        /*000c*/ 	.word	0x00000000
        /*0010*/ 	.short	0x0001
        /*0012*/ 	.short	0x0008
        /*0014*/ 	.byte	0x00, 0xf0, 0x11, 0x00


	//----- nvinfo : EIATTR_KPARAM_INFO
	.align		4
.L_63:
        /*0018*/ 	.byte	0x04, 0x17
        /*001a*/ 	.short	(.L_65 - .L_64)
.L_64:
        /*001c*/ 	.word	0x00000000
        /*0020*/ 	.short	0x0000
        /*0022*/ 	.short	0x0000
        /*0024*/ 	.byte	0x00, 0xf5, 0x21, 0x00


	//----- nvinfo : EIATTR_SPARSE_MMA_MASK
	.align		4
.L_65:
        /*0028*/ 	.byte	0x03, 0x50
        /*002a*/ 	.short	0x0000


	//----- nvinfo : EIATTR_MAXREG_COUNT
	.align		4
        /*002c*/ 	.byte	0x03, 0x1b
        /*002e*/ 	.short	0x00ff


	//----- nvinfo : EIATTR_MERCURY_ISA_VERSION
	.align		4
        /*0030*/ 	.byte	0x03, 0x5f
        /*0032*/ 	.short	0x0101


	//----- nvinfo : EIATTR_VRC_CTA_INIT_COUNT
	.align		4
        /*0034*/ 	.byte	0x02, 0x4a
	.zero		1
	.zero		1


	//----- nvinfo : EIATTR_EXIT_INSTR_OFFSETS
	.align		4
        /*0038*/ 	.byte	0x04, 0x1c
        /*003a*/ 	.short	(.L_67 - .L_66)


	//   ....[0]....
.L_66:
        /*003c*/ 	.word	0x000000d0


	//----- nvinfo : EIATTR_CBANK_PARAM_SIZE
	.align		4
.L_67:
        /*0040*/ 	.byte	0x03, 0x19
        /*0042*/ 	.short	0x000c


	//----- nvinfo : EIATTR_PARAM_CBANK
	.align		4
        /*0044*/ 	.byte	0x04, 0x0a
        /*0046*/ 	.short	(.L_69 - .L_68)
	.align		4
.L_68:
        /*0048*/ 	.word	index@(.nv.constant0._Z10write_readP6Bucketi)
        /*004c*/ 	.short	0x0380
        /*004e*/ 	.short	0x000c


	//----- nvinfo : EIATTR_SW_WAR
	.align		4
.L_69:
        /*0050*/ 	.byte	0x04, 0x36
        /*0052*/ 	.short	(.L_71 - .L_70)
.L_70:
        /*0054*/ 	.word	0x00000008
.L_71:


//--------------------- .nv.callgraph             --------------------------
	.section	.nv.callgraph,"",@"SHT_CUDA_CALLGRAPH"
	.align	4
	.sectionentsize	8
	.align		4
        /*0000*/ 	.word	0x00000000
	.align		4
        /*0004*/ 	.word	0xffffffff
	.align		4
        /*0008*/ 	.word	index@(_Z17check_from_deviceP6BucketiiPb)
	.align		4
        /*000c*/ 	.word	index@(vprintf)
	.align		4
        /*0010*/ 	.word	index@(_Z15read_when_errorP6Bucketii)
	.align		4
        /*0014*/ 	.word	index@(vprintf)
	.align		4
        /*0018*/ 	.word	0x00000000
	.align		4
        /*001c*/ 	.word	0xfffffffe
	.align		4
        /*0020*/ 	.word	0x00000000
	.align		4
        /*0024*/ 	.word	0xfffffffd
	.align		4
        /*0028*/ 	.word	0x00000000
	.align		4
        /*002c*/ 	.word	0xfffffffc


//--------------------- .nv.constant4             --------------------------
	.section	.nv.constant4,"a",@progbits
	.align	8
	.align		8
.nv.constant4:
        /*0000*/ 	.dword	vprintf
	.align		8
        /*0008*/ 	.dword	$str
	.align		8
        /*0010*/ 	.dword	$str$1


//--------------------- .text._Z17check_from_deviceP6BucketiiPb --------------------------
	.section	.text._Z17check_from_deviceP6BucketiiPb,"ax",@progbits
	.align	128
        .global         _Z17check_from_deviceP6BucketiiPb
        .type           _Z17check_from_deviceP6BucketiiPb,@function
        .size           _Z17check_from_deviceP6BucketiiPb,(.L_x_5 - _Z17check_from_deviceP6BucketiiPb)
        .other          _Z17check_from_deviceP6BucketiiPb,@"STO_CUDA_ENTRY STV_DEFAULT"
_Z17check_from_deviceP6BucketiiPb:
.text._Z17check_from_deviceP6BucketiiPb:
[----:B------:R-:W0:Y:S08]  /*0000*/  LDC R1, c[0x0][0x37c] ;  /* 0x0000df00ff017b82 */ /* 0x000e300000000800 */
[----:B------:R-:W1:Y:S01]  /*0010*/  LDC.64 R4, c[0x0][0x380] ;  /* 0x0000e000ff047b82 */ /* 0x000e620000000a00 */
[----:B------:R-:W2:Y:S01]  /*0020*/  LDCU.64 UR4, c[0x0][0x358] ;  /* 0x00006b00ff0477ac */ /* 0x000ea20008000a00 */
[----:B0-----:R-:W-:-:S06]  /*0030*/  VIADD R1, R1, 0xffffffe8 ;  /* 0xffffffe801017836 */ /* 0x001fcc0000000000 */
[----:B------:R-:W1:Y:S02]  /*0040*/  LDC.64 R6, c[0x0][0x388] ;  /* 0x0000e200ff067b82 */ /* 0x000e640000000a00 */
[----:B-1----:R-:W-:-:S05]  /*0050*/  IMAD.WIDE R4, R6, 0x40, R4 ;  /* 0x0000004006047825 */ /* 0x002fca00078e0204 */
[----:B--2---:R-:W2:Y:S01]  /*0060*/  LDG.E.64 R2, desc[UR4][R4.64+0x18] ;  /* 0x0000180404027981 */ /* 0x004ea2000c1e1b00 */
[----:B------:R-:W-:Y:S01]  /*0070*/  IMAD.SHL.U32 R7, R7, 0x8, RZ ;  /* 0x0000000807077824 */ /* 0x000fe200078e00ff */
[----:B------:R-:W0:Y:S03]  /*0080*/  LDC.64 R10, c[0x0][0x390] ;  /* 0x0000e400ff0a7b82 */ /* 0x000e260000000a00 */
[----:B--2---:R-:W-:-:S05]  /*0090*/  IMAD.WIDE R2, R7, 0x8, R2 ;  /* 0x0000000807027825 */ /* 0x004fca00078e0202 */
[----:B------:R-:W2:Y:S01]  /*00a0*/  LD.E.64 R8, desc[UR4][R2.64] ;  /* 0x0000000402087980 */ /* 0x000ea2000c101b00 */
[----:B------:R-:W1:Y:S01]  /*00b0*/  LDCU UR6, c[0x0][0x2f8] ;  /* 0x00005f00ff0677ac */ /* 0x000e620008000800 */
[----:B------:R-:W3:Y:S01]  /*00c0*/  LDCU UR7, c[0x0][0x2fc] ;  /* 0x00005f80ff0777ac */ /* 0x000ee20008000800 */
[----:B-1----:R-:W-:-:S04]  /*00d0*/  IADD3 R6, P1, PT, R1, UR6, RZ ;  /* 0x0000000601067c10 */ /* 0x002fc8000ff3e0ff */
[----:B---3--:R-:W-:Y:S02]  /*00e0*/  IADD3.X R7, PT, PT, RZ, UR7, RZ, P1, !PT ;  /* 0x00000007ff077c10 */ /* 0x008fe40008ffe4ff */
[----:B--2---:R-:W-:-:S04]  /*00f0*/  ISETP.NE.U32.AND P0, PT, R2, R8, PT ;  /* 0x000000080200720c */ /* 0x004fc80003f05070 */
[----:B------:R-:W-:-:S04]  /*0100*/  ISETP.NE.AND.EX P0, PT, R3, R9, PT, P0 ;  /* 0x000000090300720c */ /* 0x000fc80003f05300 */
[----:B------:R-:W-:-:S05]  /*0110*/  SEL R13, RZ, 0x1, P0 ;  /* 0x00000001ff0d7807 */ /* 0x000fca0000000000 */
[----:B0-----:R0:W-:Y:S04]  /*0120*/  STG.E.U8 desc[UR4][R10.64], R13 ;  /* 0x0000000d0a007986 */ /* 0x0011e8000c101104 */
[----:B------:R-:W-:Y:S05]  /*0130*/  @!P0 EXIT ;  /* 0x000000000000894d */ /* 0x000fea0003800000 */
[----:B------:R-:W-:Y:S01]  /*0140*/  MOV R0, 0x0 ;  /* 0x0000000000007802 */ /* 0x000fe20000000f00 */
[----:B------:R1:W-:Y:S01]  /*0150*/  STL.64 [R1], R2 ;  /* 0x0000000201007387 */ /* 0x0003e20000100a00 */
[----:B------:R-:W2:Y:S02]  /*0160*/  LDCU.64 UR4, c[0x4][0x10] ;  /* 0x01000200ff0477ac */ /* 0x000ea40008000a00 */
[----:B0-----:R1:W0:Y:S01]  /*0170*/  LDC.64 R10, c[0x4][R0] ;  /* 0x01000000000a7b82 */ /* 0x0012220000000a00 */
[----:B------:R1:W-:Y:S04]  /*0180*/  STL.64 [R1+0x8], R2 ;  /* 0x0000080201007387 */ /* 0x0003e80000100a00 */
[----:B------:R1:W-:Y:S01]  /*0190*/  STL.64 [R1+0x10], R8 ;  /* 0x0000100801007387 */ /* 0x0003e20000100a00 */
[----:B--2---:R-:W-:Y:S01]  /*01a0*/  IMAD.U32 R4, RZ, RZ, UR4 ;  /* 0x00000004ff047e24 */ /* 0x004fe2000f8e00ff */
[----:B-1----:R-:W-:-:S07]  /*01b0*/  MOV R5, UR5 ;  /* 0x0000000500057c02 */ /* 0x002fce0008000f00 */
[----:B------:R-:W-:-:S07]  /*01c0*/  LEPC R20, `(.L_x_0) ;  /* 0x000000001014794e */ /* 0x000fce0000000000 */
[----:B0-----:R-:W-:Y:S05]  /*01d0*/  CALL.ABS.NOINC R10 ;  /* 0x000000000a007343 */ /* 0x001fea0003c00000 */
.L_x_0:
[----:B------:R-:W-:Y:S05]  /*01e0*/  EXIT ;  /* 0x000000000000794d */ /* 0x000fea0003800000 */
.L_x_1:
[----:B------:R-:W-:-:S00]  /*01f0*/  BRA `(.L_x_1) ;  /* 0xfffffffc00fc7947 */ /* 0x000fc0000383ffff */
[----:B------:R-:W-:-:S00]  /*0200*/  NOP ;  /* 0x0000000000007918 */ /* 0x000fc00000000000 */
[----:B------:R-:W-:-:S00]  /*0210*/  NOP ;  /* 0x0000000000007918 */ /* 0x000fc00000000000 */
[----:B------:R-:W-:-:S00]  /*0220*/  NOP ;  /* 0x0000000000007918 */ /* 0x000fc00000000000 */
[----:B------:R-:W-:-:S00]  /*0230*/  NOP ;  /* 0x0000000000007918 */ /* 0x000fc00000000000 */
[----:B------:R-:W-:-:S00]  /*0240*/  NOP ;  /* 0x0000000000007918 */ /* 0x000fc00000000000 */
[----:B------:R-:W-:-:S00]  /*0250*/  NOP ;  /* 0x0000000000007918 */ /* 0x000fc00000000000 */
[----:B------:R-:W-:-:S00]  /*0260*/  NOP ;  /* 0x0000000000007918 */ /* 0x000fc00000000000 */
[----:B------:R-:W-:-:S00]  /*0270*/  NOP ;  /* 0x0000000000007918 */ /* 0x000fc00000000000 */
.L_x_5:


//--------------------- .text._Z15read_when_errorP6Bucketii --------------------------
	.section	.text._Z15read_when_errorP6Bucketii,"ax",@progbits
	.align	128
        .global         _Z15read_when_errorP6Bucketii
        .type           _Z15read_when_errorP6Bucketii,@function
        .size           _Z15read_when_errorP6Bucketii,(.L_x_6 - _Z15read_when_errorP6Bucketii)
        .other          _Z15read_when_errorP6Bucketii,@"STO_CUDA_ENTRY STV_DEFAULT"
_Z15read_when_errorP6Bucketii:
.text._Z15read_when_errorP6Bucketii:
[----:B------:R-:W0:Y:S08]  /*0000*/  LDC R1, c[0x0][0x37c] ;  /* 0x0000df00ff017b82 */ /* 0x000e300000000800 */
[----:B------:R-:W1:Y:S01]  /*0010*/  LDC.64 R2, c[0x0][0x380] ;  /* 0x0000e000ff027b82 */ /* 0x000e620000000a00 */
[----:B------:R-:W2:Y:S01]  /*0020*/  LDCU.64 UR4, c[0x0][0x358] ;  /* 0x00006b00ff0477ac */ /* 0x000ea20008000a00 */
[----:B0-----:R-:W-:-:S06]  /*0030*/  VIADD R1, R1, 0xfffffff8 ;  /* 0xfffffff801017836 */ /* 0x001fcc0000000000 */
[----:B------:R-:W1:Y:S01]  /*0040*/  LDC.64 R8, c[0x0][0x388] ;  /* 0x0000e200ff087b82 */ /* 0x000e620000000a00 */
[----:B------:R-:W0:Y:S01]  /*0050*/  LDCU.64 UR6, c[0x4][0x8] ;  /* 0x01000100ff0677ac */ /* 0x000e220008000a00 */
[----:B-1----:R-:W-:-:S06]  /*0060*/  IMAD.WIDE R2, R8, 0x40, R2 ;  /* 0x0000004008027825 */ /* 0x002fcc00078e0202 */
[----:B--2---:R-:W2:Y:S01]  /*0070*/  LDG.E.64 R2, desc[UR4][R2.64+0x18] ;  /* 0x0000180402027981 */ /* 0x004ea2000c1e1b00 */
[----:B------:R-:W-:-:S05]  /*0080*/  SHF.L.U32 R9, R9, 0x3, RZ ;  /* 0x0000000309097819 */ /* 0x000fca00000006ff */
[----:B--2---:R-:W-:-:S06]  /*0090*/  IMAD.WIDE R8, R9, 0x8, R2 ;  /* 0x0000000809087825 */ /* 0x004fcc00078e0202 */
[----:B------:R-:W2:Y:S01]  /*00a0*/  LD.E.64 R8, desc[UR4][R8.64] ;  /* 0x0000000408087980 */ /* 0x000ea2000c101b00 */
[----:B------:R-:W-:Y:S01]  /*00b0*/  MOV R0, 0x0 ;  /* 0x0000000000007802 */ /* 0x000fe20000000f00 */
[----:B------:R-:W1:Y:S01]  /*00c0*/  LDCU UR4, c[0x0][0x2f8] ;  /* 0x00005f00ff0477ac */ /* 0x000e620008000800 */
[----:B0-----:R-:W-:Y:S01]  /*00d0*/  IMAD.U32 R4, RZ, RZ, UR6 ;  /* 0x00000006ff047e24 */ /* 0x001fe2000f8e00ff */
[----:B------:R-:W-:Y:S01]  /*00e0*/  MOV R5, UR7 ;  /* 0x0000000700057c02 */ /* 0x000fe20008000f00 */
[----:B------:R0:W3:Y:S01]  /*00f0*/  LDC.64 R10, c[0x4][R0] ;  /* 0x01000000000a7b82 */ /* 0x0000e20000000a00 */
[----:B------:R-:W4:Y:S01]  /*0100*/  LDCU UR5, c[0x0][0x2fc] ;  /* 0x00005f80ff0577ac */ /* 0x000f220008000800 */
[----:B-1----:R-:W-:-:S05]  /*0110*/  IADD3 R6, P0, PT, R1, UR4, RZ ;  /* 0x0000000401067c10 */ /* 0x002fca000ff1e0ff */
[----:B----4-:R-:W-:Y:S01]  /*0120*/  IMAD.X R7, RZ, RZ, UR5, P0 ;  /* 0x00000005ff077e24 */ /* 0x010fe200080e06ff */
[----:B--23--:R0:W-:Y:S07]  /*0130*/  STL.64 [R1], R8 ;  /* 0x0000000801007387 */ /* 0x00c1ee0000100a00 */
[----:B------:R-:W-:-:S07]  /*0140*/  LEPC R20, `(.L_x_2) ;  /* 0x000000001014794e */ /* 0x000fce0000000000 */
[----:B0-----:R-:W-:Y:S05]  /*0150*/  CALL.ABS.NOINC R10 ;  /* 0x000000000a007343 */ /* 0x001fea0003c00000 */
.L_x_2:
[----:B------:R-:W-:Y:S05]  /*0160*/  EXIT ;  /* 0x000000000000794d */ /* 0x000fea0003800000 */
.L_x_3:
        /* <DEDUP_REMOVED lines=9> */
.L_x_6:


//--------------------- .text._Z10write_readP6Bucketi --------------------------
	.section	.text._Z10write_readP6Bucketi,"ax",@progbits
	.align	128
        .global         _Z10write_readP6Bucketi
        .type           _Z10write_readP6Bucketi,@function
        .size           _Z10write_readP6Bucketi,(.L_x_7 - _Z10write_readP6Bucketi)
        .other          _Z10write_readP6Bucketi,@"STO_CUDA_ENTRY STV_DEFAULT"
_Z10write_readP6Bucketi:
.text._Z10write_readP6Bucketi:
[----:B------:R-:W-:Y:S08]  /*0000*/  LDC R1, c[0x0][0x37c] ;  /* 0x0000df00ff017b82 */ /* 0x000ff00000000800 */
[----:B------:R-:W0:Y:S01]  /*0010*/  LDC R5, c[0x0][0x388] ;  /* 0x0000e200ff057b82 */ /* 0x000e220000000800 */
[----:B------:R-:W1:Y:S07]  /*0020*/  LDCU.64 UR4, c[0x0][0x358] ;  /* 0x00006b00ff0477ac */ /* 0x000e6e0008000a00 */
[----:B------:R-:W0:Y:S02]  /*0030*/  LDC.64 R2, c[0x0][0x380] ;  /* 0x0000e000ff027b82 */ /* 0x000e240000000a00 */
[----:B0-----:R-:W-:-:S06]  /*0040*/  IMAD.WIDE R2, R5, 0x40, R2 ;  /* 0x0000004005027825 */ /* 0x001fcc00078e0202 */
[----:B-1----:R-:W2:Y:S01]  /*0050*/  LDG.E.64 R2, desc[UR4][R2.64+0x18] ;  /* 0x0000180402027981 */ /* 0x002ea2000c1e1b00 */
[----:B------:R-:W0:Y:S01]  /*0060*/  S2UR UR6, SR_CTAID.X ;  /* 0x00000000000679c3 */ /* 0x000e220000002500 */
[----:B------:R-:W0:Y:S07]  /*0070*/  S2R R5, SR_TID.X ;  /* 0x0000000000057919 */ /* 0x000e2e0000002100 */
[----:B------:R-:W0:Y:S02]  /*0080*/  LDC R0, c[0x0][0x360] ;  /* 0x0000d800ff007b82 */ /* 0x000e240000000800 */
[----:B0-----:R-:W-:-:S05]  /*0090*/  IMAD R0, R0, UR6, R5 ;  /* 0x0000000600007c24 */ /* 0x001fca000f8e0205 */
[----:B------:R-:W-:-:S05]  /*00a0*/  SHF.L.U32 R5, R0, 0x3, RZ ;  /* 0x0000000300057819 */ /* 0x000fca00000006ff */
[----:B--2---:R-:W-:-:S05]  /*00b0*/  IMAD.WIDE R4, R5, 0x8, R2 ;  /* 0x0000000805047825 */ /* 0x004fca00078e0202 */
[----:B------:R-:W-:Y:S01]  /*00c0*/  ST.E.64 desc[UR4][R4.64], R4 ;  /* 0x0000000404007985 */ /* 0x000fe2000c101b04 */
[----:B------:R-:W-:Y:S05]  /*00d0*/  EXIT ;  /* 0x000000000000794d */ /* 0x000fea0003800000 */
.L_x_4:
        /* <DEDUP_REMOVED lines=10> */
.L_x_7:


//--------------------- .nv.global.init           --------------------------
	.section	.nv.global.init,"aw",@progbits
.nv.global.init:
	.type		$str,@object
	.size		$str,($str$1 - $str)
$str:
        /*0000*/ 	.byte	0x64, 0x65, 0x76, 0x69, 0x63, 0x65, 0x5f, 0x76, 0x61, 0x6c, 0x3d, 0x25, 0x70, 0x09, 0x00
	.type		$str$1,@object
	.size		$str$1,(.L_1 - $str$1)
$str$1:
        /*000f*/ 	.byte	0x64, 0x65, 0x76, 0x69, 0x63, 0x65, 0x20, 0x73, 0x69, 0x64, 0x65, 0x3a, 0x20, 0x70, 0x74, 0x72
        /*001f*/ 	.byte	0x3d, 0x25, 0x70, 0x09, 0x65, 0x78, 0x70, 0x65, 0x63, 0x74, 0x65, 0x64, 0x3d, 0x25, 0x70, 0x09
        /*002f*/ 	.byte	0x64, 0x65, 0x76, 0x69, 0x63, 0x65, 0x5f, 0x76, 0x61, 0x6c, 0x3d, 0x25, 0x70, 0x09, 0x00
.L_1:


//--------------------- .nv.shared.reserved.0     --------------------------
	.section	.nv.shared.reserved.0,"aw",@nobits
	.weak		__nv_reservedSMEM_offset_0_alias
	.size		__nv_reservedSMEM_offset_0_alias, 0, 64
	.other		__nv_reservedSMEM_offset_0_alias,@"STO_CUDA_RESERVED_SHARED STV_DEFAULT"
__nv_reservedSMEM_offset_0_alias:
	.zero		0
	.zero		64


//--------------------- .nv.constant0._Z17check_from_deviceP6BucketiiPb --------------------------
	.section	.nv.constant0._Z17check_from_deviceP6BucketiiPb,"a",@progbits
	.sectionflags	@""
	.align	4
.nv.constant0._Z17check_from_deviceP6BucketiiPb:
	.zero		920


//--------------------- .nv.constant0._Z15read_when_errorP6Bucketii --------------------------
	.section	.nv.constant0._Z15read_when_errorP6Bucketii,"a",@progbits
	.sectionflags	@""
	.align	4
.nv.constant0._Z15read_when_errorP6Bucketii:
	.zero		912


//--------------------- .nv.constant0._Z10write_readP6Bucketi --------------------------
	.section	.nv.constant0._Z10write_readP6Bucketi,"a",@progbits
	.sectionflags	@""
	.align	4
.nv.constant0._Z10write_readP6Bucketi:
	.zero		908


//--------------------- SYMBOLS --------------------------

	.type		.nv.reservedSmem.offset0,@object
	.size		.nv.reservedSmem.offset0,0x4
	.type		vprintf,@function
